//
// Generated by NVIDIA NVVM Compiler
//
// Compiler Build ID: CL-36424714
// Cuda compilation tools, release 13.0, V13.0.88
// Based on NVVM 20.0.0
//

.version 9.0
.target sm_100
.address_size 64

	// .globl	_Z7diversei
.extern .func  (.param .b32 func_retval0) vprintf
(
	.param .b64 vprintf_param_0,
	.param .b64 vprintf_param_1
)
;
.global .align 1 .b8 $str[92] = {116, 104, 114, 101, 97, 100, 32, 40, 37, 100, 44, 37, 100, 44, 37, 100, 41, 32, 111, 102, 32, 98, 108, 111, 99, 107, 32, 40, 37, 100, 44, 37, 100, 44, 37, 100, 41, 32, 105, 115, 32, 99, 97, 108, 99, 117, 108, 97, 116, 105, 110, 103, 32, 101, 118, 101, 110, 32, 99, 101, 108, 108, 32, 37, 100, 44, 37, 100, 32, 111, 110, 32, 83, 77, 37, 100, 32, 119, 97, 114, 112, 37, 100, 32, 108, 97, 110, 101, 37, 100, 10};
.global .align 1 .b8 $str$1[92] = {116, 104, 114, 101, 97, 100, 32, 40, 37, 100, 44, 37, 100, 44, 37, 100, 41, 32, 111, 102, 32, 98, 108, 111, 99, 107, 32, 40, 37, 100, 44, 37, 100, 44, 37, 100, 41, 32, 105, 115, 32, 99, 97, 108, 99, 117, 108, 97, 116, 105, 110, 103, 32, 111, 100, 100, 32, 99, 101, 108, 108, 32, 32, 37, 100, 44, 37, 100, 32, 111, 110, 32, 83, 77, 37, 100, 32, 119, 97, 114, 112, 37, 100, 32, 108, 97, 110, 101, 37, 100, 10};
.global .align 1 .b8 $str$2[93] = {116, 104, 114, 101, 97, 100, 32, 40, 37, 100, 44, 37, 100, 44, 37, 100, 41, 32, 111, 102, 32, 98, 108, 111, 99, 107, 32, 40, 37, 100, 44, 37, 100, 44, 37, 100, 41, 32, 105, 115, 32, 99, 97, 108, 99, 117, 108, 97, 116, 105, 110, 103, 32, 109, 105, 120, 101, 100, 32, 99, 101, 108, 108, 32, 37, 100, 44, 37, 100, 32, 111, 110, 32, 83, 77, 37, 100, 32, 119, 97, 114, 112, 37, 100, 32, 108, 97, 110, 101, 37, 100, 10};
.global .align 1 .b8 $str$3[60] = {116, 104, 114, 101, 97, 100, 32, 40, 37, 100, 44, 37, 100, 44, 37, 100, 41, 32, 111, 102, 32, 98, 108, 111, 99, 107, 32, 40, 37, 100, 44, 37, 100, 44, 37, 100, 41, 32, 105, 115, 32, 113, 117, 105, 116, 105, 110, 103, 32, 102, 114, 111, 109, 32, 83, 77, 37, 100, 10};

.visible .entry _Z7diversei(
	.param .u32 _Z7diversei_param_0
)
{
	.local .align 8 .b8 	__local_depot0[48];
	.reg .b64 	%SP;
	.reg .b64 	%SPL;
	.reg .pred 	%p<4>;
	.reg .b32 	%r<39>;
	.reg .b64 	%rd<15>;

	mov.u64 	%SPL, __local_depot0;
	cvta.local.u64 	%SP, %SPL;
	add.u64 	%rd2, %SP, 0;
	add.u64 	%rd1, %SPL, 0;
	mov.u32 	%r1, %ctaid.y;
	mov.u32 	%r7, %ntid.y;
	mov.u32 	%r2, %tid.y;
	mad.lo.s32 	%r3, %r1, %r7, %r2;
	mov.u32 	%r4, %ctaid.x;
	mov.u32 	%r8, %ntid.x;
	mov.u32 	%r5, %tid.x;
	mad.lo.s32 	%r6, %r4, %r8, %r5;
	or.b32  	%r9, %r3, %r6;
	and.b32  	%r10, %r9, 1;
	setp.eq.b32 	%p1, %r10, 1;
	@%p1 bra 	$L__BB0_2;
	mov.u32 	%r30, %tid.z;
	mov.u32 	%r31, %ctaid.z;
	// begin inline asm
	mov.u32 %r27, %smid;
	// end inline asm
	// begin inline asm
	mov.u32 %r28, %warpid;
	// end inline asm
	// begin inline asm
	mov.u32 %r29, %laneid;
	// end inline asm
	st.local.v2.u32 	[%rd1], {%r5, %r2};
	st.local.v2.u32 	[%rd1+8], {%r30, %r4};
	st.local.v2.u32 	[%rd1+16], {%r1, %r31};
	st.local.v2.u32 	[%rd1+24], {%r3, %r6};
	st.local.v2.u32 	[%rd1+32], {%r27, %r28};
	st.local.u32 	[%rd1+40], %r29;
	mov.u64 	%rd9, $str;
	cvta.global.u64 	%rd10, %rd9;
	{ // callseq 2, 0
	.param .b64 param0;
	st.param.b64 	[param0], %rd10;
	.param .b64 param1;
	st.param.b64 	[param1], %rd2;
	.param .b32 retval0;
	call.uni (retval0), 
	vprintf, 
	(
	param0, 
	param1
	);
	ld.param.b32 	%r32, [retval0];
	} // callseq 2
	bra.uni 	$L__BB0_5;
$L__BB0_2:
	and.b32  	%r11, %r6, %r3;
	and.b32  	%r12, %r11, 1;
	setp.eq.b32 	%p2, %r12, 1;
	not.pred 	%p3, %p2;
	@%p3 bra 	$L__BB0_4;
	mov.u32 	%r16, %tid.z;
	mov.u32 	%r17, %ctaid.z;
	// begin inline asm
	mov.u32 %r13, %smid;
	// end inline asm
	// begin inline asm
	mov.u32 %r14, %warpid;
	// end inline asm
	// begin inline asm
	mov.u32 %r15, %laneid;
	// end inline asm
	st.local.v2.u32 	[%rd1], {%r5, %r2};
	st.local.v2.u32 	[%rd1+8], {%r16, %r4};
	st.local.v2.u32 	[%rd1+16], {%r1, %r17};
	st.local.v2.u32 	[%rd1+24], {%r3, %r6};
	st.local.v2.u32 	[%rd1+32], {%r13, %r14};
	st.local.u32 	[%rd1+40], %r15;
	mov.u64 	%rd3, $str$1;
	cvta.global.u64 	%rd4, %rd3;
	{ // callseq 0, 0
	.param .b64 param0;
	st.param.b64 	[param0], %rd4;
	.param .b64 param1;
	st.param.b64 	[param1], %rd2;
	.param .b32 retval0;
	call.uni (retval0), 
	vprintf, 
	(
	param0, 
	param1
	);
	ld.param.b32 	%r18, [retval0];
	} // callseq 0
	bra.uni 	$L__BB0_5;
$L__BB0_4:
	mov.u32 	%r23, %tid.z;
	mov.u32 	%r24, %ctaid.z;
	// begin inline asm
	mov.u32 %r20, %smid;
	// end inline asm
	// begin inline asm
	mov.u32 %r21, %warpid;
	// end inline asm
	// begin inline asm
	mov.u32 %r22, %laneid;
	// end inline asm
	st.local.v2.u32 	[%rd1], {%r5, %r2};
	st.local.v2.u32 	[%rd1+8], {%r23, %r4};
	st.local.v2.u32 	[%rd1+16], {%r1, %r24};
	st.local.v2.u32 	[%rd1+24], {%r3, %r6};
	st.local.v2.u32 	[%rd1+32], {%r20, %r21};
	st.local.u32 	[%rd1+40], %r22;
	mov.u64 	%rd6, $str$2;
	cvta.global.u64 	%rd7, %rd6;
	{ // callseq 1, 0
	.param .b64 param0;
	st.param.b64 	[param0], %rd7;
	.param .b64 param1;
	st.param.b64 	[param1], %rd2;
	.param .b32 retval0;
	call.uni (retval0), 
	vprintf, 
	(
	param0, 
	param1
	);
	ld.param.b32 	%r25, [retval0];
	} // callseq 1
$L__BB0_5:
	mov.u32 	%r35, %tid.z;
	mov.u32 	%r36, %ctaid.z;
	// begin inline asm
	mov.u32 %r34, %smid;
	// end inline asm
	st.local.v2.u32 	[%rd1], {%r5, %r2};
	st.local.v2.u32 	[%rd1+8], {%r35, %r4};
	st.local.v2.u32 	[%rd1+16], {%r1, %r36};
	st.local.u32 	[%rd1+24], %r34;
	mov.u64 	%rd12, $str$3;
	cvta.global.u64 	%rd13, %rd12;
	{ // callseq 3, 0
	.param .b64 param0;
	st.param.b64 	[param0], %rd13;
	.param .b64 param1;
	st.param.b64 	[param1], %rd2;
	.param .b32 retval0;
	call.uni (retval0), 
	vprintf, 
	(
	param0, 
	param1
	);
	ld.param.b32 	%r37, [retval0];
	} // callseq 3
	ret;

}


// ===== COMPILED SASS (sm_100) =====

	.target	sm_100

	.elftype	@"ET_EXEC"


//--------------------- .note.nv.tkinfo           --------------------------
	.section	.note.nv.tkinfo,"",@"SHT_NOTE"
	.sectionflags	@"SHF_NOTE_NV_TKINFO"
	.tkinfo
        /*0018*/ 	.word	0x00000002
        /*0030*/ 	.string	""
        /*0030*/ 	.string	"ptxas"
        /*0030*/ 	.string	"Cuda compilation tools, release 13.0, V13.0.88"
        /*0030*/ 	.string	"Build cuda_13.0.r13.0/compiler.36424714_0"
        /*0030*/ 	.string	"-arch sm_100 -m 64 "



//--------------------- .note.nv.cuinfo           --------------------------
	.section	.note.nv.cuinfo,"",@"SHT_NOTE"
	.sectionflags	@"SHF_NOTE_NV_CUINFO"
        /*0018*/ 	.short	0x0002
        /*001a*/ 	.short	0x0064
        /*001c*/ 	.short	0x0082
	.zero		2


//--------------------- .nv.info                  --------------------------
	.section	.nv.info,"",@"SHT_CUDA_INFO"
	.align	4


	//----- nvinfo : EIATTR_REGCOUNT
	.align		4
        /*0000*/ 	.byte	0x04, 0x2f
        /*0002*/ 	.short	(.L_5 - .L_4)
	.align		4
.L_4:
        /*0004*/ 	.word	index@(_Z7diversei)
        /*0008*/ 	.word	0x0000001a


	//----- nvinfo : EIATTR_FRAME_SIZE
	.align		4
.L_5:
        /*000c*/ 	.byte	0x04, 0x11
        /*000e*/ 	.short	(.L_7 - .L_6)
	.align		4
.L_6:
        /*0010*/ 	.word	index@(_Z7diversei)
        /*0014*/ 	.word	0x00000030


	//----- nvinfo : EIATTR_MIN_STACK_SIZE
	.align		4
.L_7:
        /*0018*/ 	.byte	0x04, 0x12
        /*001a*/ 	.short	(.L_9 - .L_8)
	.align		4
.L_8:
        /*001c*/ 	.word	index@(_Z7diversei)
        /*0020*/ 	.word	0x00000030
.L_9:


//--------------------- .nv.compat                --------------------------
	.section	.nv.compat,"",@"SHT_CUDA_COMPAT_INFO"
	.align	4
        /*0000*/ 	.byte	0x02, 0x09, 0x00, 0x00, 0x02, 0x02, 0x01, 0x00, 0x02, 0x05, 0x05, 0x00, 0x03, 0x07, 0x01, 0x01
        /*0010*/ 	.byte	0x02, 0x03, 0x00, 0x00, 0x02, 0x06, 0x01, 0x00, 0x04, 0x0b, 0x08, 0x00, 0x09, 0x00, 0x00, 0x00
        /*0020*/ 	.byte	0x00, 0x00, 0x00, 0x00


//--------------------- .nv.info._Z7diversei      --------------------------
	.section	.nv.info._Z7diversei,"",@"SHT_CUDA_INFO"
	.sectionflags	@""
	.align	4


	//----- nvinfo : EIATTR_CUDA_API_VERSION
	.align		4
        /*0000*/ 	.byte	0x04, 0x37
        /*0002*/ 	.short	(.L_11 - .L_10)
.L_10:
        /*0004*/ 	.word	0x00000082


	//----- nvinfo : EIATTR_KPARAM_INFO
	.align		4
.L_11:
        /*0008*/ 	.byte	0x04, 0x17
        /*000a*/ 	.short	(.L_13 - .L_12)
.L_12:
        /*000c*/ 	.word	0x00000000
        /*0010*/ 	.short	0x0000
        /*0012*/ 	.short	0x0000
        /*0014*/ 	.byte	0x00, 0xf0, 0x11, 0x00


	//----- nvinfo : EIATTR_SPARSE_MMA_MASK
	.align		4
.L_13:
        /*0018*/ 	.byte	0x03, 0x50
        /*001a*/ 	.short	0x0000


	//----- nvinfo : EIATTR_MAXREG_COUNT
	.align		4
        /*001c*/ 	.byte	0x03, 0x1b
        /*001e*/ 	.short	0x00ff


	//----- nvinfo : EIATTR_EXTERNS
	.align		4
        /*0020*/ 	.byte	0x04, 0x0f
        /*0022*/ 	.short	(.L_15 - .L_14)


	//   ....[0]....
	.align		4
.L_14:
        /*0024*/ 	.word	index@(vprintf)


	//----- nvinfo : EIATTR_MERCURY_ISA_VERSION
	.align		4
.L_15:
        /*0028*/ 	.byte	0x03, 0x5f
        /*002a*/ 	.short	0x0101


	//----- nvinfo : EIATTR_VRC_CTA_INIT_COUNT
	.align		4
        /*002c*/ 	.byte	0x02, 0x4a
	.zero		1
	.zero		1


	//----- nvinfo : EIATTR_SYSCALL_OFFSETS
	.align		4
        /*0030*/ 	.byte	0x04, 0x46
        /*0032*/ 	.short	(.L_17 - .L_16)


	//   ....[0]....
.L_16:
        /*0034*/ 	.word	0x00000270


	//   ....[1]....
        /*0038*/ 	.word	0x00000420


	//   ....[2]....
        /*003c*/ 	.word	0x000005a0


	//   ....[3]....
        /*0040*/ 	.word	0x000006c0


	//----- nvinfo : EIATTR_EXIT_INSTR_OFFSETS
	.align		4
.L_17:
        /*0044*/ 	.byte	0x04, 0x1c
        /*0046*/ 	.short	(.L_19 - .L_18)


	//   ....[0]....
.L_18:
        /*0048*/ 	.word	0x000006d0


	//----- nvinfo : EIATTR_CRS_STACK_SIZE
	.align		4
.L_19:
        /*004c*/ 	.byte	0x04, 0x1e
        /*004e*/ 	.short	(.L_21 - .L_20)
.L_20:
        /*0050*/ 	.word	0x00000000


	//----- nvinfo : EIATTR_CBANK_PARAM_SIZE
	.align		4
.L_21:
        /*0054*/ 	.byte	0x03, 0x19
        /*0056*/ 	.short	0x0004


	//----- nvinfo : EIATTR_PARAM_CBANK
	.align		4
        /*0058*/ 	.byte	0x04, 0x0a
        /*005a*/ 	.short	(.L_23 - .L_22)
	.align		4
.L_22:
        /*005c*/ 	.word	index@(.nv.constant0._Z7diversei)
        /*0060*/ 	.short	0x0380
        /*0062*/ 	.short	0x0004


	//----- nvinfo : EIATTR_SW_WAR
	.align		4
.L_23:
        /*0064*/ 	.byte	0x04, 0x36
        /*0066*/ 	.short	(.L_25 - .L_24)
.L_24:
        /*0068*/ 	.word	0x00000008
.L_25:


//--------------------- .nv.callgraph             --------------------------
	.section	.nv.callgraph,"",@"SHT_CUDA_CALLGRAPH"
	.align	4
	.sectionentsize	8
	.align		4
        /*0000*/ 	.word	0x00000000
	.align		4
        /*0004*/ 	.word	0xffffffff
	.align		4
        /*0008*/ 	.word	index@(_Z7diversei)
	.align		4
        /*000c*/ 	.word	index@(vprintf)
	.align		4
        /*0010*/ 	.word	0x00000000
	.align		4
        /*0014*/ 	.word	0xfffffffe
	.align		4
        /*0018*/ 	.word	0x00000000
	.align		4
        /*001c*/ 	.word	0xfffffffd
	.align		4
        /*0020*/ 	.word	0x00000000
	.align		4
        /*0024*/ 	.word	0xfffffffc


//--------------------- .nv.constant4             --------------------------
	.section	.nv.constant4,"a",@progbits
	.align	8
	.align		8
.nv.constant4:
        /*0000*/ 	.dword	vprintf
	.align		8
        /*0008*/ 	.dword	$str
	.align		8
        /*0010*/ 	.dword	$str$1
	.align		8
        /*0018*/ 	.dword	$str$2
	.align		8
        /*0020*/ 	.dword	$str$3


//--------------------- .text._Z7diversei         --------------------------
	.section	.text._Z7diversei,"ax",@progbits
	.align	128
        .global         _Z7diversei
        .type           _Z7diversei,@function
        .size           _Z7diversei,(.L_x_8 - _Z7diversei)
        .other          _Z7diversei,@"STO_CUDA_ENTRY STV_DEFAULT"
_Z7diversei:
.text._Z7diversei:
[----:B------:R-:W0:Y:S01]  /*0000*/  LDC R1, c[0x0][0x37c] ;  /* 0x0000df00ff017b82 */ /* 0x000e220000000800 */
[----:B------:R-:W1:Y:S01]  /*0010*/  S2R R2, SR_CTAID.Y ;  /* 0x0000000000027919 */ /* 0x000e620000002600 */
[----:B------:R-:W2:Y:S01]  /*0020*/  LDCU UR5, c[0x0][0x2fc] ;  /* 0x00005f80ff0577ac */ /* 0x000ea20008000800 */
[----:B0-----:R-:W-:Y:S01]  /*0030*/  VIADD R1, R1, 0xffffffd0 ;  /* 0xffffffd001017836 */ /* 0x001fe20000000000 */
[----:B------:R-:W-:Y:S01]  /*0040*/  BSSY.RECONVERGENT B6, `(.L_x_0) ;  /* 0x0000057000067945 */ /* 0x000fe20003800200 */
[----:B------:R-:W1:Y:S01]  /*0050*/  S2R R17, SR_TID.Y ;  /* 0x0000000000117919 */ /* 0x000e620000002200 */
[----:B------:R-:W1:Y:S01]  /*0060*/  LDCU UR6, c[0x0][0x364] ;  /* 0x00006c80ff0677ac */ /* 0x000e620008000800 */
[----:B------:R-:W0:Y:S01]  /*0070*/  S2R R19, SR_CTAID.X ;  /* 0x0000000000137919 */ /* 0x000e220000002500 */
[----:B------:R-:W0:Y:S01]  /*0080*/  LDCU UR7, c[0x0][0x360] ;  /* 0x00006c00ff0777ac */ /* 0x000e220008000800 */
[----:B------:R-:W0:Y:S01]  /*0090*/  S2R R16, SR_TID.X ;  /* 0x0000000000107919 */ /* 0x000e220000002100 */
[----:B------:R-:W3:Y:S02]  /*00a0*/  LDCU UR4, c[0x0][0x2f8] ;  /* 0x00005f00ff0477ac */ /* 0x000ee40008000800 */
[----:B---3--:R-:W-:Y:S01]  /*00b0*/  IADD3 R23, P1, PT, R1, UR4, RZ ;  /* 0x0000000401177c10 */ /* 0x008fe2000ff3e0ff */
[----:B-1----:R-:W-:-:S04]  /*00c0*/  IMAD R6, R2, UR6, R17 ;  /* 0x0000000602067c24 */ /* 0x002fc8000f8e0211 */
[----:B--2---:R-:W-:Y:S02]  /*00d0*/  IMAD.X R22, RZ, RZ, UR5, P1 ;  /* 0x00000005ff167e24 */ /* 0x004fe400088e06ff */
[----:B0-----:R-:W-:-:S05]  /*00e0*/  IMAD R7, R19, UR7, R16 ;  /* 0x0000000713077c24 */ /* 0x001fca000f8e0210 */
[----:B------:R-:W-:-:S04]  /*00f0*/  LOP3.LUT R0, R6, 0x1, R7, 0xc8, !PT ;  /* 0x0000000106007812 */ /* 0x000fc800078ec807 */
[----:B------:R-:W-:-:S13]  /*0100*/  ISETP.NE.U32.AND P0, PT, R0, 0x1, PT ;  /* 0x000000010000780c */ /* 0x000fda0003f05070 */
[----:B------:R-:W-:Y:S05]  /*0110*/  @!P0 BRA `(.L_x_1) ;  /* 0x00000000005c8947 */ /* 0x000fea0003800000 */
[----:B------:R-:W0:Y:S01]  /*0120*/  S2R R10, SR_VIRTUALSMID ;  /* 0x00000000000a7919 */ /* 0x000e220000004300 */
[----:B------:R-:W-:Y:S01]  /*0130*/  MOV R0, 0x0 ;  /* 0x0000000000007802 */ /* 0x000fe20000000f00 */
[----:B------:R-:W1:Y:S01]  /*0140*/  LDCU.64 UR4, c[0x4][0x8] ;  /* 0x01000100ff0477ac */ /* 0x000e620008000a00 */
[----:B------:R-:W2:Y:S02]  /*0150*/  S2R R18, SR_TID.Z ;  /* 0x0000000000127919 */ /* 0x000ea40000002300 */
[----:B------:R3:W4:Y:S01]  /*0160*/  LDC.64 R8, c[0x4][R0] ;  /* 0x0100000000087b82 */ /* 0x0007220000000a00 */
[----:B------:R-:W5:Y:S01]  /*0170*/  S2R R3, SR_CTAID.Z ;  /* 0x0000000000037919 */ /* 0x000f620000002700 */
[----:B------:R-:W3:Y:S01]  /*0180*/  S2R R12, SR_LANEID ;  /* 0x00000000000c7919 */ /* 0x000ee20000000000 */
[----:B------:R-:W1:Y:S02]  /*0190*/  S2R R11, SR_VIRTID ;  /* 0x00000000000b7919 */ /* 0x000e640000000300 */
[----:B-1----:R-:W-:-:S04]  /*01a0*/  SHF.R.U32.HI R11, RZ, 0x8, R11 ;  /* 0x00000008ff0b7819 */ /* 0x002fc8000001160b */
[----:B------:R-:W-:Y:S01]  /*01b0*/  SGXT.U32 R11, R11, 0x7 ;  /* 0x000000070b0b781a */ /* 0x000fe20000000000 */
[----:B------:R-:W-:Y:S01]  /*01c0*/  STL.64 [R1], R16 ;  /* 0x0000001001007387 */ /* 0x000fe20000100a00 */
[----:B------:R-:W-:Y:S01]  /*01d0*/  IMAD.U32 R4, RZ, RZ, UR4 ;  /* 0x00000004ff047e24 */ /* 0x000fe2000f8e00ff */
[----:B------:R-:W-:Y:S02]  /*01e0*/  MOV R5, UR5 ;  /* 0x0000000500057c02 */ /* 0x000fe40008000f00 */
[----:B------:R1:W-:Y:S04]  /*01f0*/  STL.64 [R1+0x18], R6 ;  /* 0x0000180601007387 */ /* 0x0003e80000100a00 */
[----:B--2---:R2:W-:Y:S01]  /*0200*/  STL.64 [R1+0x8], R18 ;  /* 0x0000081201007387 */ /* 0x0045e20000100a00 */
[----:B-1----:R-:W-:-:S02]  /*0210*/  IMAD.MOV.U32 R6, RZ, RZ, R23 ;  /* 0x000000ffff067224 */ /* 0x002fc400078e0017 */
[----:B------:R-:W-:Y:S01]  /*0220*/  IMAD.MOV.U32 R7, RZ, RZ, R22 ;  /* 0x000000ffff077224 */ /* 0x000fe200078e0016 */
[----:B-----5:R2:W-:Y:S04]  /*0230*/  STL.64 [R1+0x10], R2 ;  /* 0x0000100201007387 */ /* 0x0205e80000100a00 */
[----:B---3--:R2:W-:Y:S04]  /*0240*/  STL [R1+0x28], R12 ;  /* 0x0000280c01007387 */ /* 0x0085e80000100800 */
[----:B0---4-:R2:W-:Y:S02]  /*0250*/  STL.64 [R1+0x20], R10 ;  /* 0x0000200a01007387 */ /* 0x0115e40000100a00 */
[----:B------:R-:W-:-:S07]  /*0260*/  LEPC R20, `(.L_x_2) ;  /* 0x000000001014794e */ /* 0x000fce0000000000 */
[----:B--2---:R-:W-:Y:S05]  /*0270*/  CALL.ABS.NOINC R8 ;  /* 0x0000000008007343 */ /* 0x004fea0003c00000 */
.L_x_2:
[----:B------:R-:W-:Y:S05]  /*0280*/  BRA `(.L_x_3) ;  /* 0x0000000000c87947 */ /* 0x000fea0003800000 */
.L_x_1:
[----:B------:R-:W-:-:S04]  /*0290*/  LOP3.LUT R0, R7, 0x1, R6, 0x80, !PT ;  /* 0x0000000107007812 */ /* 0x000fc800078e8006 */
[----:B------:R-:W-:-:S13]  /*02a0*/  ISETP.NE.U32.AND P0, PT, R0, 0x1, PT ;  /* 0x000000010000780c */ /* 0x000fda0003f05070 */
[----:B------:R-:W-:Y:S05]  /*02b0*/  @P0 BRA `(.L_x_4) ;  /* 0x0000000000600947 */ /* 0x000fea0003800000 */
[----:B------:R-:W0:Y:S01]  /*02c0*/  S2R R8, SR_VIRTUALSMID ;  /* 0x0000000000087919 */ /* 0x000e220000004300 */
[----:B------:R-:W-:Y:S01]  /*02d0*/  IMAD.MOV.U32 R12, RZ, RZ, R2 ;  /* 0x000000ffff0c7224 */ /* 0x000fe200078e0002 */
        /* <DEDUP_REMOVED lines=10> */
[----:B------:R-:W-:Y:S01]  /*0380*/  MOV R4, UR4 ;  /* 0x0000000400047c02 */ /* 0x000fe20008000f00 */
[----:B------:R-:W-:Y:S02]  /*0390*/  IMAD.U32 R5, RZ, RZ, UR5 ;  /* 0x00000005ff057e24 */ /* 0x000fe4000f8e00ff */
[----:B------:R1:W-:Y:S04]  /*03a0*/  STL.64 [R1+0x18], R6 ;  /* 0x0000180601007387 */ /* 0x0003e80000100a00 */
[----:B--2---:R2:W-:Y:S01]  /*03b0*/  STL.64 [R1+0x8], R18 ;  /* 0x0000081201007387 */ /* 0x0045e20000100a00 */
[----:B-1----:R-:W-:Y:S01]  /*03c0*/  IMAD.MOV.U32 R6, RZ, RZ, R23 ;  /* 0x000000ffff067224 */ /* 0x002fe200078e0017 */
[----:B------:R-:W-:-:S02]  /*03d0*/  MOV R7, R22 ;  /* 0x0000001600077202 */ /* 0x000fc40000000f00 */
[----:B-----5:R2:W-:Y:S04]  /*03e0*/  STL.64 [R1+0x10], R12 ;  /* 0x0000100c01007387 */ /* 0x0205e80000100a00 */
[----:B---3--:R2:W-:Y:S04]  /*03f0*/  STL [R1+0x28], R0 ;  /* 0x0000280001007387 */ /* 0x0085e80000100800 */
[----:B0---4-:R2:W-:Y:S02]  /*0400*/  STL.64 [R1+0x20], R8 ;  /* 0x0000200801007387 */ /* 0x0115e40000100a00 */
[----:B------:R-:W-:-:S07]  /*0410*/  LEPC R20, `(.L_x_5) ;  /* 0x000000001014794e */ /* 0x000fce0000000000 */
[----:B--2---:R-:W-:Y:S05]  /*0420*/  CALL.ABS.NOINC R10 ;  /* 0x000000000a007343 */ /* 0x004fea0003c00000 */
.L_x_5:
[----:B------:R-:W-:Y:S05]  /*0430*/  BRA `(.L_x_3) ;  /* 0x00000000005c7947 */ /* 0x000fea0003800000 */
.L_x_4:
        /* <DEDUP_REMOVED lines=23> */
.L_x_3:
[----:B------:R-:W-:Y:S05]  /*05b0*/  BSYNC.RECONVERGENT B6 ;  /* 0x0000000000067941 */ /* 0x000fea0003800200 */
.L_x_0:
[----:B------:R-:W0:Y:S01]  /*05c0*/  S2R R18, SR_TID.Z ;  /* 0x0000000000127919 */ /* 0x000e220000002300 */
[----:B------:R-:W-:Y:S01]  /*05d0*/  MOV R8, R2 ;  /* 0x0000000200087202 */ /* 0x000fe20000000f00 */
[----:B------:R-:W1:Y:S01]  /*05e0*/  LDCU.64 UR4, c[0x4][0x20] ;  /* 0x01000400ff0477ac */ /* 0x000e620008000a00 */
[----:B------:R-:W-:Y:S01]  /*05f0*/  MOV R2, 0x0 ;  /* 0x0000000000027802 */ /* 0x000fe20000000f00 */
[----:B------:R-:W2:Y:S01]  /*0600*/  S2R R9, SR_CTAID.Z ;  /* 0x0000000000097919 */ /* 0x000ea20000002700 */
[----:B------:R-:W-:Y:S01]  /*0610*/  MOV R6, R23 ;  /* 0x0000001700067202 */ /* 0x000fe20000000f00 */
[----:B------:R-:W-:Y:S01]  /*0620*/  IMAD.MOV.U32 R7, RZ, RZ, R22 ;  /* 0x000000ffff077224 */ /* 0x000fe200078e0016 */
[----:B------:R-:W3:Y:S02]  /*0630*/  S2R R0, SR_VIRTUALSMID ;  /* 0x0000000000007919 */ /* 0x000ee40000004300 */
[----:B------:R-:W4:Y:S01]  /*0640*/  LDC.64 R2, c[0x4][R2] ;  /* 0x0100000002027b82 */ /* 0x000f220000000a00 */
[----:B------:R5:W-:Y:S01]  /*0650*/  STL.64 [R1], R16 ;  /* 0x0000001001007387 */ /* 0x000be20000100a00 */
[----:B-1----:R-:W-:-:S02]  /*0660*/  IMAD.U32 R4, RZ, RZ, UR4 ;  /* 0x00000004ff047e24 */ /* 0x002fc4000f8e00ff */
[----:B------:R-:W-:Y:S01]  /*0670*/  IMAD.U32 R5, RZ, RZ, UR5 ;  /* 0x00000005ff057e24 */ /* 0x000fe2000f8e00ff */
[----:B0-----:R5:W-:Y:S04]  /*0680*/  STL.64 [R1+0x8], R18 ;  /* 0x0000081201007387 */ /* 0x001be80000100a00 */
[----:B--2---:R5:W-:Y:S04]  /*0690*/  STL.64 [R1+0x10], R8 ;  /* 0x0000100801007387 */ /* 0x004be80000100a00 */
[----:B---3--:R5:W-:Y:S02]  /*06a0*/  STL [R1+0x18], R0 ;  /* 0x0000180001007387 */ /* 0x008be40000100800 */
[----:B------:R-:W-:-:S07]  /*06b0*/  LEPC R20, `(.L_x_6) ;  /* 0x000000001014794e */ /* 0x000fce0000000000 */
[----:B----45:R-:W-:Y:S05]  /*06c0*/  CALL.ABS.NOINC R2 ;  /* 0x0000000002007343 */ /* 0x030fea0003c00000 */
.L_x_6:
[----:B------:R-:W-:Y:S05]  /*06d0*/  EXIT ;  /* 0x000000000000794d */ /* 0x000fea0003800000 */
.L_x_7:
[----:B------:R-:W-:-:S00]  /*06e0*/  BRA `(.L_x_7) ;  /* 0xfffffffc00fc7947 */ /* 0x000fc0000383ffff */
[----:B------:R-:W-:-:S00]  /*06f0*/  NOP ;  /* 0x0000000000007918 */ /* 0x000fc00000000000 */
        /* <DEDUP_REMOVED lines=8> */
.L_x_8:


//--------------------- .nv.global.init           --------------------------
	.section	.nv.global.init,"aw",@progbits
.nv.global.init:
	.type		$str$3,@object
	.size		$str$3,($str - $str$3)
$str$3:
        /*0000*/ 	.byte	0x74, 0x68, 0x72, 0x65, 0x61, 0x64, 0x20, 0x28, 0x25, 0x64, 0x2c, 0x25, 0x64, 0x2c, 0x25, 0x64
        /*0010*/ 	.byte	0x29, 0x20, 0x6f, 0x66, 0x20, 0x62, 0x6c, 0x6f, 0x63, 0x6b, 0x20, 0x28, 0x25, 0x64, 0x2c, 0x25
        /*0020*/ 	.byte	0x64, 0x2c, 0x25, 0x64, 0x29, 0x20, 0x69, 0x73, 0x20, 0x71, 0x75, 0x69, 0x74, 0x69, 0x6e, 0x67
        /*0030*/ 	.byte	0x20, 0x66, 0x72, 0x6f, 0x6d, 0x20, 0x53, 0x4d, 0x25, 0x64, 0x0a, 0x00
	.type		$str,@object
	.size		$str,($str$1 - $str)
$str:
        /*003c*/ 	.byte	0x74, 0x68, 0x72, 0x65, 0x61, 0x64, 0x20, 0x28, 0x25, 0x64, 0x2c, 0x25, 0x64, 0x2c, 0x25, 0x64
        /*004c*/ 	.byte	0x29, 0x20, 0x6f, 0x66, 0x20, 0x62, 0x6c, 0x6f, 0x63, 0x6b, 0x20, 0x28, 0x25, 0x64, 0x2c, 0x25
        /*005c*/ 	.byte	0x64, 0x2c, 0x25, 0x64, 0x29, 0x20, 0x69, 0x73, 0x20, 0x63, 0x61, 0x6c, 0x63, 0x75, 0x6c, 0x61
        /*006c*/ 	.byte	0x74, 0x69, 0x6e, 0x67, 0x20, 0x65, 0x76, 0x65, 0x6e, 0x20, 0x63, 0x65, 0x6c, 0x6c, 0x20, 0x25
        /*007c*/ 	.byte	0x64, 0x2c, 0x25, 0x64, 0x20, 0x6f, 0x6e, 0x20, 0x53, 0x4d, 0x25, 0x64, 0x20, 0x77, 0x61, 0x72
        /*008c*/ 	.byte	0x70, 0x25, 0x64, 0x20, 0x6c, 0x61, 0x6e, 0x65, 0x25, 0x64, 0x0a, 0x00
	.type		$str$1,@object
	.size		$str$1,($str$2 - $str$1)
$str$1:
        /*0098*/ 	.byte	0x74, 0x68, 0x72, 0x65, 0x61, 0x64, 0x20, 0x28, 0x25, 0x64, 0x2c, 0x25, 0x64, 0x2c, 0x25, 0x64
        /*00a8*/ 	.byte	0x29, 0x20, 0x6f, 0x66, 0x20, 0x62, 0x6c, 0x6f, 0x63, 0x6b, 0x20, 0x28, 0x25, 0x64, 0x2c, 0x25
        /*00b8*/ 	.byte	0x64, 0x2c, 0x25, 0x64, 0x29, 0x20, 0x69, 0x73, 0x20, 0x63, 0x61, 0x6c, 0x63, 0x75, 0x6c, 0x61
        /*00c8*/ 	.byte	0x74, 0x69, 0x6e, 0x67, 0x20, 0x6f, 0x64, 0x64, 0x20, 0x63, 0x65, 0x6c, 0x6c, 0x20, 0x20, 0x25
        /*00d8*/ 	.byte	0x64, 0x2c, 0x25, 0x64, 0x20, 0x6f, 0x6e, 0x20, 0x53, 0x4d, 0x25, 0x64, 0x20, 0x77, 0x61, 0x72
        /*00e8*/ 	.byte	0x70, 0x25, 0x64, 0x20, 0x6c, 0x61, 0x6e, 0x65, 0x25, 0x64, 0x0a, 0x00
	.type		$str$2,@object
	.size		$str$2,(.L_2 - $str$2)
$str$2:
        /*00f4*/ 	.byte	0x74, 0x68, 0x72, 0x65, 0x61, 0x64, 0x20, 0x28, 0x25, 0x64, 0x2c, 0x25, 0x64, 0x2c, 0x25, 0x64
        /*0104*/ 	.byte	0x29, 0x20, 0x6f, 0x66, 0x20, 0x62, 0x6c, 0x6f, 0x63, 0x6b, 0x20, 0x28, 0x25, 0x64, 0x2c, 0x25
        /*0114*/ 	.byte	0x64, 0x2c, 0x25, 0x64, 0x29, 0x20, 0x69, 0x73, 0x20, 0x63, 0x61, 0x6c, 0x63, 0x75, 0x6c, 0x61
        /*0124*/ 	.byte	0x74, 0x69, 0x6e, 0x67, 0x20, 0x6d, 0x69, 0x78, 0x65, 0x64, 0x20, 0x63, 0x65, 0x6c, 0x6c, 0x20
        /*0134*/ 	.byte	0x25, 0x64, 0x2c, 0x25, 0x64, 0x20, 0x6f, 0x6e, 0x20, 0x53, 0x4d, 0x25, 0x64, 0x20, 0x77, 0x61
        /*0144*/ 	.byte	0x72, 0x70, 0x25, 0x64, 0x20, 0x6c, 0x61, 0x6e, 0x65, 0x25, 0x64, 0x0a, 0x00
.L_2:


//--------------------- .nv.shared.reserved.0     --------------------------
	.section	.nv.shared.reserved.0,"aw",@nobits
	.weak		__nv_reservedSMEM_offset_0_alias
	.size		__nv_reservedSMEM_offset_0_alias, 0, 64
	.other		__nv_reservedSMEM_offset_0_alias,@"STO_CUDA_RESERVED_SHARED STV_DEFAULT"
__nv_reservedSMEM_offset_0_alias:
	.zero		0
	.zero		64


//--------------------- .nv.constant0._Z7diversei --------------------------
	.section	.nv.constant0._Z7diversei,"a",@progbits
	.sectionflags	@""
	.align	4
.nv.constant0._Z7diversei:
	.zero		900


//--------------------- SYMBOLS --------------------------

	.type		.nv.reservedSmem.offset0,@object
	.size		.nv.reservedSmem.offset0,0x4
	.type		vprintf,@function
